//
// Generated by NVIDIA NVVM Compiler
//
// Compiler Build ID: CL-36424714
// Cuda compilation tools, release 13.0, V13.0.88
// Based on NVVM 20.0.0
//

.version 9.0
.target sm_100
.address_size 64

	// .globl	_Z18segmentedPrefixSumPiS_i
// _ZZ18segmentedPrefixSumPiS_iE6shared has been demoted
// _ZZ18segmentedPrefixSumPiS_iE9seg_start has been demoted

.visible .entry _Z18segmentedPrefixSumPiS_i(
	.param .u64 .ptr .align 1 _Z18segmentedPrefixSumPiS_i_param_0,
	.param .u64 .ptr .align 1 _Z18segmentedPrefixSumPiS_i_param_1,
	.param .u32 _Z18segmentedPrefixSumPiS_i_param_2
)
{
	.reg .pred 	%p<7>;
	.reg .b32 	%r<37>;
	.reg .b64 	%rd<9>;
	// demoted variable
	.shared .align 4 .b8 _ZZ18segmentedPrefixSumPiS_iE6shared[32];
	// demoted variable
	.shared .align 4 .b8 _ZZ18segmentedPrefixSumPiS_iE9seg_start[32];
	ld.param.u64 	%rd2, [_Z18segmentedPrefixSumPiS_i_param_0];
	ld.param.u64 	%rd1, [_Z18segmentedPrefixSumPiS_i_param_1];
	cvta.to.global.u64 	%rd3, %rd2;
	mov.u32 	%r1, %tid.x;
	mov.u32 	%r13, %ctaid.x;
	mov.u32 	%r2, %ntid.x;
	mad.lo.s32 	%r3, %r13, %r2, %r1;
	mul.wide.s32 	%rd4, %r3, 4;
	add.s64 	%rd5, %rd3, %rd4;
	ld.global.u32 	%r14, [%rd5];
	shl.b32 	%r15, %r1, 2;
	mov.u32 	%r16, _ZZ18segmentedPrefixSumPiS_iE6shared;
	add.s32 	%r4, %r16, %r15;
	st.shared.u32 	[%r4], %r14;
	bar.sync 	0;
	setp.ne.s32 	%p1, %r1, 0;
	mov.u32 	%r17, _ZZ18segmentedPrefixSumPiS_iE9seg_start;
	add.s32 	%r5, %r17, %r15;
	@%p1 bra 	$L__BB0_2;
	mov.b32 	%r21, 0;
	st.shared.u32 	[_ZZ18segmentedPrefixSumPiS_iE9seg_start], %r21;
	bra.uni 	$L__BB0_3;
$L__BB0_2:
	ld.shared.u32 	%r18, [%r4];
	ld.shared.u32 	%r19, [%r4+-4];
	setp.ne.s32 	%p2, %r18, %r19;
	selp.u32 	%r20, 1, 0, %p2;
	st.shared.u32 	[%r5], %r20;
$L__BB0_3:
	bar.sync 	0;
	setp.lt.u32 	%p3, %r2, 2;
	@%p3 bra 	$L__BB0_10;
	mov.b32 	%r34, 1;
$L__BB0_5:
	setp.lt.u32 	%p4, %r1, %r34;
	mov.b32 	%r35, 0;
	mov.u32 	%r36, %r35;
	@%p4 bra 	$L__BB0_7;
	sub.s32 	%r24, %r1, %r34;
	shl.b32 	%r25, %r24, 2;
	add.s32 	%r27, %r16, %r25;
	ld.shared.u32 	%r35, [%r27];
	add.s32 	%r29, %r17, %r25;
	ld.shared.u32 	%r36, [%r29];
$L__BB0_7:
	bar.sync 	0;
	ld.shared.u32 	%r11, [%r5];
	setp.ne.s32 	%p5, %r11, 0;
	@%p5 bra 	$L__BB0_9;
	ld.shared.u32 	%r30, [%r4];
	add.s32 	%r31, %r30, %r35;
	st.shared.u32 	[%r4], %r31;
$L__BB0_9:
	add.s32 	%r32, %r11, %r36;
	st.shared.u32 	[%r5], %r32;
	bar.sync 	0;
	shl.b32 	%r34, %r34, 1;
	setp.lt.u32 	%p6, %r34, %r2;
	@%p6 bra 	$L__BB0_5;
$L__BB0_10:
	cvta.to.global.u64 	%rd6, %rd1;
	ld.shared.u32 	%r33, [%r4];
	add.s64 	%rd8, %rd6, %rd4;
	st.global.u32 	[%rd8], %r33;
	ret;

}


// ===== COMPILED SASS (sm_100) =====

	.target	sm_100

	.elftype	@"ET_EXEC"


//--------------------- .note.nv.tkinfo           --------------------------
	.section	.note.nv.tkinfo,"",@"SHT_NOTE"
	.sectionflags	@"SHF_NOTE_NV_TKINFO"
	.tkinfo
        /*0018*/ 	.word	0x00000002
        /*0030*/ 	.string	""
        /*0030*/ 	.string	"ptxas"
        /*0030*/ 	.string	"Cuda compilation tools, release 13.0, V13.0.88"
        /*0030*/ 	.string	"Build cuda_13.0.r13.0/compiler.36424714_0"
        /*0030*/ 	.string	"-arch sm_100 -m 64 "



//--------------------- .note.nv.cuinfo           --------------------------
	.section	.note.nv.cuinfo,"",@"SHT_NOTE"
	.sectionflags	@"SHF_NOTE_NV_CUINFO"
        /*0018*/ 	.short	0x0002
        /*001a*/ 	.short	0x0064
        /*001c*/ 	.short	0x0082
	.zero		2


//--------------------- .nv.info                  --------------------------
	.section	.nv.info,"",@"SHT_CUDA_INFO"
	.align	4


	//----- nvinfo : EIATTR_REGCOUNT
	.align		4
        /*0000*/ 	.byte	0x04, 0x2f
        /*0002*/ 	.short	(.L_1 - .L_0)
	.align		4
.L_0:
        /*0004*/ 	.word	index@(_Z18segmentedPrefixSumPiS_i)
        /*0008*/ 	.word	0x0000000e


	//----- nvinfo : EIATTR_FRAME_SIZE
	.align		4
.L_1:
        /*000c*/ 	.byte	0x04, 0x11
        /*000e*/ 	.short	(.L_3 - .L_2)
	.align		4
.L_2:
        /*0010*/ 	.word	index@(_Z18segmentedPrefixSumPiS_i)
        /*0014*/ 	.word	0x00000000


	//----- nvinfo : EIATTR_MIN_STACK_SIZE
	.align		4
.L_3:
        /*0018*/ 	.byte	0x04, 0x12
        /*001a*/ 	.short	(.L_5 - .L_4)
	.align		4
.L_4:
        /*001c*/ 	.word	index@(_Z18segmentedPrefixSumPiS_i)
        /*0020*/ 	.word	0x00000000
.L_5:


//--------------------- .nv.compat                --------------------------
	.section	.nv.compat,"",@"SHT_CUDA_COMPAT_INFO"
	.align	4
        /*0000*/ 	.byte	0x02, 0x09, 0x00, 0x00, 0x02, 0x02, 0x01, 0x00, 0x02, 0x05, 0x05, 0x00, 0x03, 0x07, 0x01, 0x01
        /*0010*/ 	.byte	0x02, 0x03, 0x00, 0x00, 0x02, 0x06, 0x01, 0x00, 0x04, 0x0b, 0x08, 0x00, 0x09, 0x00, 0x00, 0x00
        /*0020*/ 	.byte	0x00, 0x00, 0x00, 0x00


//--------------------- .nv.info._Z18segmentedPrefixSumPiS_i --------------------------
	.section	.nv.info._Z18segmentedPrefixSumPiS_i,"",@"SHT_CUDA_INFO"
	.sectionflags	@""
	.align	4


	//----- nvinfo : EIATTR_CUDA_API_VERSION
	.align		4
        /*0000*/ 	.byte	0x04, 0x37
        /*0002*/ 	.short	(.L_7 - .L_6)
.L_6:
        /*0004*/ 	.word	0x00000082


	//----- nvinfo : EIATTR_KPARAM_INFO
	.align		4
.L_7:
        /*0008*/ 	.byte	0x04, 0x17
        /*000a*/ 	.short	(.L_9 - .L_8)
.L_8:
        /*000c*/ 	.word	0x00000000
        /*0010*/ 	.short	0x0002
        /*0012*/ 	.short	0x0010
        /*0014*/ 	.byte	0x00, 0xf0, 0x11, 0x00


	//----- nvinfo : EIATTR_KPARAM_INFO
	.align		4
.L_9:
        /*0018*/ 	.byte	0x04, 0x17
        /*001a*/ 	.short	(.L_11 - .L_10)
.L_10:
        /*001c*/ 	.word	0x00000000
        /*0020*/ 	.short	0x0001
        /*0022*/ 	.short	0x0008
        /*0024*/ 	.byte	0x00, 0xf5, 0x21, 0x00


	//----- nvinfo : EIATTR_KPARAM_INFO
	.align		4
.L_11:
        /*0028*/ 	.byte	0x04, 0x17
        /*002a*/ 	.short	(.L_13 - .L_12)
.L_12:
        /*002c*/ 	.word	0x00000000
        /*0030*/ 	.short	0x0000
        /*0032*/ 	.short	0x0000
        /*0034*/ 	.byte	0x00, 0xf5, 0x21, 0x00


	//----- nvinfo : EIATTR_SPARSE_MMA_MASK
	.align		4
.L_13:
        /*0038*/ 	.byte	0x03, 0x50
        /*003a*/ 	.short	0x0000


	//----- nvinfo : EIATTR_MAXREG_COUNT
	.align		4
        /*003c*/ 	.byte	0x03, 0x1b
        /*003e*/ 	.short	0x00ff


	//----- nvinfo : EIATTR_NUM_BARRIERS
	.align		4
        /*0040*/ 	.byte	0x02, 0x4c
        /*0042*/ 	.byte	0x01
	.zero		1


	//----- nvinfo : EIATTR_MERCURY_ISA_VERSION
	.align		4
        /*0044*/ 	.byte	0x03, 0x5f
        /*0046*/ 	.short	0x0101


	//----- nvinfo : EIATTR_VRC_CTA_INIT_COUNT
	.align		4
        /*0048*/ 	.byte	0x02, 0x4a
	.zero		1
	.zero		1


	//----- nvinfo : EIATTR_EXIT_INSTR_OFFSETS
	.align		4
        /*004c*/ 	.byte	0x04, 0x1c
        /*004e*/ 	.short	(.L_15 - .L_14)


	//   ....[0]....
.L_14:
        /*0050*/ 	.word	0x00000340


	//----- nvinfo : EIATTR_CBANK_PARAM_SIZE
	.align		4
.L_15:
        /*0054*/ 	.byte	0x03, 0x19
        /*0056*/ 	.short	0x0014


	//----- nvinfo : EIATTR_PARAM_CBANK
	.align		4
        /*0058*/ 	.byte	0x04, 0x0a
        /*005a*/ 	.short	(.L_17 - .L_16)
	.align		4
.L_16:
        /*005c*/ 	.word	index@(.nv.constant0._Z18segmentedPrefixSumPiS_i)
        /*0060*/ 	.short	0x0380
        /*0062*/ 	.short	0x0014


	//----- nvinfo : EIATTR_SW_WAR
	.align		4
.L_17:
        /*0064*/ 	.byte	0x04, 0x36
        /*0066*/ 	.short	(.L_19 - .L_18)
.L_18:
        /*0068*/ 	.word	0x00000008
.L_19:


//--------------------- .nv.callgraph             --------------------------
	.section	.nv.callgraph,"",@"SHT_CUDA_CALLGRAPH"
	.align	4
	.sectionentsize	8
	.align		4
        /*0000*/ 	.word	0x00000000
	.align		4
        /*0004*/ 	.word	0xffffffff
	.align		4
        /*0008*/ 	.word	0x00000000
	.align		4
        /*000c*/ 	.word	0xfffffffe
	.align		4
        /*0010*/ 	.word	0x00000000
	.align		4
        /*0014*/ 	.word	0xfffffffd
	.align		4
        /*0018*/ 	.word	0x00000000
	.align		4
        /*001c*/ 	.word	0xfffffffc


//--------------------- .text._Z18segmentedPrefixSumPiS_i --------------------------
	.section	.text._Z18segmentedPrefixSumPiS_i,"ax",@progbits
	.align	128
        .global         _Z18segmentedPrefixSumPiS_i
        .type           _Z18segmentedPrefixSumPiS_i,@function
        .size           _Z18segmentedPrefixSumPiS_i,(.L_x_3 - _Z18segmentedPrefixSumPiS_i)
        .other          _Z18segmentedPrefixSumPiS_i,@"STO_CUDA_ENTRY STV_DEFAULT"
_Z18segmentedPrefixSumPiS_i:
.text._Z18segmentedPrefixSumPiS_i:
[----:B------:R-:W-:Y:S01]  /*0000*/  LDC R1, c[0x0][0x37c] ;  /* 0x0000df00ff017b82 */ /* 0x000fe20000000800 */
[----:B------:R-:W0:Y:S07]  /*0010*/  S2R R10, SR_TID.X ;  /* 0x00000000000a7919 */ /* 0x000e2e0000002100 */
[----:B------:R-:W0:Y:S01]  /*0020*/  S2UR UR4, SR_CTAID.X ;  /* 0x00000000000479c3 */ /* 0x000e220000002500 */
[----:B------:R-:W1:Y:S07]  /*0030*/  LDCU.64 UR8, c[0x0][0x358] ;  /* 0x00006b00ff0877ac */ /* 0x000e6e0008000a00 */
[----:B------:R-:W0:Y:S08]  /*0040*/  LDC R11, c[0x0][0x360] ;  /* 0x0000d800ff0b7b82 */ /* 0x000e300000000800 */
[----:B------:R-:W2:Y:S01]  /*0050*/  LDC.64 R2, c[0x0][0x380] ;  /* 0x0000e000ff027b82 */ /* 0x000ea20000000a00 */
[----:B0-----:R-:W-:-:S04]  /*0060*/  IMAD R5, R11, UR4, R10 ;  /* 0x000000040b057c24 */ /* 0x001fc8000f8e020a */
[----:B--2---:R-:W-:-:S06]  /*0070*/  IMAD.WIDE R2, R5, 0x4, R2 ;  /* 0x0000000405027825 */ /* 0x004fcc00078e0202 */
[----:B-1----:R-:W2:Y:S01]  /*0080*/  LDG.E R2, desc[UR8][R2.64] ;  /* 0x0000000802027981 */ /* 0x002ea2000c1e1900 */
[----:B------:R-:W0:Y:S01]  /*0090*/  S2UR UR5, SR_CgaCtaId ;  /* 0x00000000000579c3 */ /* 0x000e220000008800 */
[----:B------:R-:W-:Y:S01]  /*00a0*/  UMOV UR4, 0x400 ;  /* 0x0000040000047882 */ /* 0x000fe20000000000 */
[----:B------:R-:W-:Y:S02]  /*00b0*/  ISETP.NE.AND P1, PT, R10, RZ, PT ;  /* 0x000000ff0a00720c */ /* 0x000fe40003f25270 */
[----:B------:R-:W-:Y:S01]  /*00c0*/  ISETP.GE.U32.AND P2, PT, R11, 0x2, PT ;  /* 0x000000020b00780c */ /* 0x000fe20003f46070 */
[----:B0-----:R-:W-:Y:S02]  /*00d0*/  ULEA UR6, UR5, UR4, 0x18 ;  /* 0x0000000405067291 */ /* 0x001fe4000f8ec0ff */
[----:B------:R-:W-:-:S04]  /*00e0*/  UIADD3 UR4, UPT, UPT, UR4, 0x20, URZ ;  /* 0x0000002004047890 */ /* 0x000fc8000fffe0ff */
[----:B------:R-:W-:Y:S01]  /*00f0*/  LEA R7, R10, UR6, 0x2 ;  /* 0x000000060a077c11 */ /* 0x000fe2000f8e10ff */
[----:B------:R-:W-:-:S04]  /*0100*/  ULEA UR4, UR5, UR4, 0x18 ;  /* 0x0000000405047291 */ /* 0x000fc8000f8ec0ff */
[----:B--2---:R-:W-:Y:S01]  /*0110*/  STS [R7], R2 ;  /* 0x0000000207007388 */ /* 0x004fe20000000800 */
[----:B------:R-:W-:Y:S06]  /*0120*/  BAR.SYNC.DEFER_BLOCKING 0x0 ;  /* 0x0000000000007b1d */ /* 0x000fec0000010000 */
[----:B------:R-:W-:Y:S04]  /*0130*/  @!P1 STS [UR6+0x20], RZ ;  /* 0x000020ffff009988 */ /* 0x000fe80008000806 */
[----:B------:R-:W-:Y:S04]  /*0140*/  @P1 LDS R0, [R7] ;  /* 0x0000000007001984 */ /* 0x000fe80000000800 */
[----:B------:R-:W0:Y:S02]  /*0150*/  @P1 LDS R9, [R7+-0x4] ;  /* 0xfffffc0007091984 */ /* 0x000e240000000800 */
[----:B0-----:R-:W-:-:S02]  /*0160*/  @P1 ISETP.NE.AND P0, PT, R0, R9, PT ;  /* 0x000000090000120c */ /* 0x001fc40003f05270 */
[----:B------:R-:W-:Y:S02]  /*0170*/  LEA R0, R10, UR4, 0x2 ;  /* 0x000000040a007c11 */ /* 0x000fe4000f8e10ff */
[----:B------:R-:W-:-:S05]  /*0180*/  @P1 SEL R3, RZ, 0x1, !P0 ;  /* 0x00000001ff031807 */ /* 0x000fca0004000000 */
[----:B------:R0:W-:Y:S01]  /*0190*/  @P1 STS [R0], R3 ;  /* 0x0000000300001388 */ /* 0x0001e20000000800 */
[----:B------:R-:W-:Y:S06]  /*01a0*/  BAR.SYNC.DEFER_BLOCKING 0x0 ;  /* 0x0000000000007b1d */ /* 0x000fec0000010000 */
[----:B------:R-:W-:Y:S05]  /*01b0*/  @!P2 BRA `(.L_x_0) ;  /* 0x000000000050a947 */ /* 0x000fea0003800000 */
[----:B------:R-:W-:-:S05]  /*01c0*/  UMOV UR5, 0x1 ;  /* 0x0000000100057882 */ /* 0x000fca0000000000 */
.L_x_1:
[----:B------:R-:W-:Y:S02]  /*01d0*/  ISETP.GE.U32.AND P0, PT, R10, UR5, PT ;  /* 0x000000050a007c0c */ /* 0x000fe4000bf06070 */
[----:B0-----:R-:W-:-:S11]  /*01e0*/  CS2R R2, SRZ ;  /* 0x0000000000027805 */ /* 0x001fd6000001ff00 */
[----:B------:R-:W-:Y:S01]  /*01f0*/  @P0 VIADD R4, R10, -UR5 ;  /* 0x800000050a040c36 */ /* 0x000fe20008000000 */
[----:B------:R-:W-:-:S04]  /*0200*/  USHF.L.U32 UR5, UR5, 0x1, URZ ;  /* 0x0000000105057899 */ /* 0x000fc800080006ff */
[C---:B------:R-:W-:Y:S02]  /*0210*/  @P0 LEA R6, R4.reuse, UR6, 0x2 ;  /* 0x0000000604060c11 */ /* 0x040fe4000f8e10ff */
[----:B------:R-:W-:-:S03]  /*0220*/  @P0 LEA R4, R4, UR4, 0x2 ;  /* 0x0000000404040c11 */ /* 0x000fc6000f8e10ff */
[----:B------:R-:W-:Y:S04]  /*0230*/  @P0 LDS R2, [R6] ;  /* 0x0000000006020984 */ /* 0x000fe80000000800 */
[----:B------:R-:W-:Y:S01]  /*0240*/  @P0 LDS R3, [R4] ;  /* 0x0000000004030984 */ /* 0x000fe20000000800 */
[----:B------:R-:W-:Y:S06]  /*0250*/  BAR.SYNC.DEFER_BLOCKING 0x0 ;  /* 0x0000000000007b1d */ /* 0x000fec0000010000 */
[----:B------:R-:W0:Y:S02]  /*0260*/  LDS R8, [R0] ;  /* 0x0000000000087984 */ /* 0x000e240000000800 */
[C---:B0-----:R-:W-:Y:S01]  /*0270*/  ISETP.NE.AND P0, PT, R8.reuse, RZ, PT ;  /* 0x000000ff0800720c */ /* 0x041fe20003f05270 */
[----:B------:R-:W-:-:S12]  /*0280*/  IMAD.IADD R3, R8, 0x1, R3 ;  /* 0x0000000108037824 */ /* 0x000fd800078e0203 */
[----:B------:R-:W0:Y:S02]  /*0290*/  @!P0 LDS R9, [R7] ;  /* 0x0000000007098984 */ /* 0x000e240000000800 */
[----:B0-----:R-:W-:-:S05]  /*02a0*/  @!P0 IMAD.IADD R2, R9, 0x1, R2 ;  /* 0x0000000109028824 */ /* 0x001fca00078e0202 */
[----:B------:R1:W-:Y:S01]  /*02b0*/  @!P0 STS [R7], R2 ;  /* 0x0000000207008388 */ /* 0x0003e20000000800 */
[----:B------:R-:W-:-:S03]  /*02c0*/  ISETP.LE.U32.AND P0, PT, R11, UR5, PT ;  /* 0x000000050b007c0c */ /* 0x000fc6000bf03070 */
[----:B------:R1:W-:Y:S01]  /*02d0*/  STS [R0], R3 ;  /* 0x0000000300007388 */ /* 0x0003e20000000800 */
[----:B------:R-:W-:Y:S09]  /*02e0*/  BAR.SYNC.DEFER_BLOCKING 0x0 ;  /* 0x0000000000007b1d */ /* 0x000ff20000010000 */
[----:B-1----:R-:W-:Y:S05]  /*02f0*/  @!P0 BRA `(.L_x_1) ;  /* 0xfffffffc00b48947 */ /* 0x002fea000383ffff */
.L_x_0:
[----:B------:R-:W1:Y:S01]  /*0300*/  LDS R7, [R7] ;  /* 0x0000000007077984 */ /* 0x000e620000000800 */
[----:B0-----:R-:W0:Y:S02]  /*0310*/  LDC.64 R2, c[0x0][0x388] ;  /* 0x0000e200ff027b82 */ /* 0x001e240000000a00 */
[----:B0-----:R-:W-:-:S05]  /*0320*/  IMAD.WIDE R2, R5, 0x4, R2 ;  /* 0x0000000405027825 */ /* 0x001fca00078e0202 */
[----:B-1----:R-:W-:Y:S01]  /*0330*/  STG.E desc[UR8][R2.64], R7 ;  /* 0x0000000702007986 */ /* 0x002fe2000c101908 */
[----:B------:R-:W-:Y:S05]  /*0340*/  EXIT ;  /* 0x000000000000794d */ /* 0x000fea0003800000 */
.L_x_2:
[----:B------:R-:W-:-:S00]  /*0350*/  BRA `(.L_x_2) ;  /* 0xfffffffc00fc7947 */ /* 0x000fc0000383ffff */
[----:B------:R-:W-:-:S00]  /*0360*/  NOP ;  /* 0x0000000000007918 */ /* 0x000fc00000000000 */
        /* <DEDUP_REMOVED lines=9> */
.L_x_3:


//--------------------- .nv.shared._Z18segmentedPrefixSumPiS_i --------------------------
	.section	.nv.shared._Z18segmentedPrefixSumPiS_i,"aw",@nobits
	.sectionflags	@""
	.align	4
.nv.shared._Z18segmentedPrefixSumPiS_i:
	.zero		1088


//--------------------- .nv.shared.reserved.0     --------------------------
	.section	.nv.shared.reserved.0,"aw",@nobits
	.weak		__nv_reservedSMEM_offset_0_alias
	.size		__nv_reservedSMEM_offset_0_alias, 0, 64
	.other		__nv_reservedSMEM_offset_0_alias,@"STO_CUDA_RESERVED_SHARED STV_DEFAULT"
__nv_reservedSMEM_offset_0_alias:
	.zero		0
	.zero		64


//--------------------- .nv.constant0._Z18segmentedPrefixSumPiS_i --------------------------
	.section	.nv.constant0._Z18segmentedPrefixSumPiS_i,"a",@progbits
	.sectionflags	@""
	.align	4
.nv.constant0._Z18segmentedPrefixSumPiS_i:
	.zero		916


//--------------------- SYMBOLS --------------------------

	.type		.nv.reservedSmem.offset0,@object
	.size		.nv.reservedSmem.offset0,0x4
	.type		.nv.reservedSmem.cap,@object
	.size		.nv.reservedSmem.cap,0x4
